//
// Generated by NVIDIA NVVM Compiler
//
// Compiler Build ID: CL-36424714
// Cuda compilation tools, release 13.0, V13.0.88
// Based on NVVM 20.0.0
//

.version 9.0
.target sm_100
.address_size 64

	// .globl	_Z15divergentKernelPKiPii

.visible .entry _Z15divergentKernelPKiPii(
	.param .u64 .ptr .align 1 _Z15divergentKernelPKiPii_param_0,
	.param .u64 .ptr .align 1 _Z15divergentKernelPKiPii_param_1,
	.param .u32 _Z15divergentKernelPKiPii_param_2
)
{
	.reg .pred 	%p<7>;
	.reg .b32 	%r<51>;
	.reg .b64 	%rd<18>;

	ld.param.u64 	%rd3, [_Z15divergentKernelPKiPii_param_0];
	ld.param.u64 	%rd4, [_Z15divergentKernelPKiPii_param_1];
	ld.param.u32 	%r12, [_Z15divergentKernelPKiPii_param_2];
	cvta.to.global.u64 	%rd1, %rd4;
	cvta.to.global.u64 	%rd2, %rd3;
	mov.u32 	%r13, %ctaid.x;
	mov.u32 	%r14, %ntid.x;
	mov.u32 	%r15, %tid.x;
	mad.lo.s32 	%r49, %r13, %r14, %r15;
	mov.u32 	%r16, %nctaid.x;
	mul.lo.s32 	%r2, %r16, %r14;
	setp.ge.s32 	%p1, %r49, %r12;
	@%p1 bra 	$L__BB0_7;
	add.s32 	%r17, %r49, %r2;
	max.s32 	%r18, %r12, %r17;
	setp.lt.s32 	%p2, %r17, %r12;
	selp.u32 	%r19, 1, 0, %p2;
	add.s32 	%r20, %r17, %r19;
	sub.s32 	%r21, %r18, %r20;
	div.u32 	%r22, %r21, %r2;
	add.s32 	%r3, %r22, %r19;
	and.b32  	%r23, %r3, 3;
	setp.eq.s32 	%p3, %r23, 3;
	@%p3 bra 	$L__BB0_4;
	add.s32 	%r24, %r3, 1;
	and.b32  	%r25, %r24, 3;
	neg.s32 	%r47, %r25;
$L__BB0_3:
	.pragma "nounroll";
	mul.wide.s32 	%rd5, %r49, 4;
	add.s64 	%rd6, %rd1, %rd5;
	add.s64 	%rd7, %rd2, %rd5;
	ld.global.u32 	%r26, [%rd7];
	not.b32 	%r27, %r26;
	and.b32  	%r28, %r27, 1;
	shl.b32 	%r29, %r26, %r28;
	st.global.u32 	[%rd6], %r29;
	add.s32 	%r49, %r49, %r2;
	add.s32 	%r47, %r47, 1;
	setp.ne.s32 	%p4, %r47, 0;
	@%p4 bra 	$L__BB0_3;
$L__BB0_4:
	setp.lt.u32 	%p5, %r3, 3;
	@%p5 bra 	$L__BB0_7;
	mul.wide.s32 	%rd11, %r2, 4;
	shl.b32 	%r46, %r2, 2;
$L__BB0_6:
	mul.wide.s32 	%rd8, %r49, 4;
	add.s64 	%rd9, %rd2, %rd8;
	ld.global.u32 	%r30, [%rd9];
	not.b32 	%r31, %r30;
	and.b32  	%r32, %r31, 1;
	shl.b32 	%r33, %r30, %r32;
	add.s64 	%rd10, %rd1, %rd8;
	st.global.u32 	[%rd10], %r33;
	add.s64 	%rd12, %rd9, %rd11;
	ld.global.u32 	%r34, [%rd12];
	not.b32 	%r35, %r34;
	and.b32  	%r36, %r35, 1;
	shl.b32 	%r37, %r34, %r36;
	add.s64 	%rd13, %rd10, %rd11;
	st.global.u32 	[%rd13], %r37;
	add.s64 	%rd14, %rd12, %rd11;
	ld.global.u32 	%r38, [%rd14];
	not.b32 	%r39, %r38;
	and.b32  	%r40, %r39, 1;
	shl.b32 	%r41, %r38, %r40;
	add.s64 	%rd15, %rd13, %rd11;
	st.global.u32 	[%rd15], %r41;
	add.s64 	%rd16, %rd14, %rd11;
	ld.global.u32 	%r42, [%rd16];
	not.b32 	%r43, %r42;
	and.b32  	%r44, %r43, 1;
	shl.b32 	%r45, %r42, %r44;
	add.s64 	%rd17, %rd15, %rd11;
	st.global.u32 	[%rd17], %r45;
	add.s32 	%r49, %r46, %r49;
	setp.lt.s32 	%p6, %r49, %r12;
	@%p6 bra 	$L__BB0_6;
$L__BB0_7:
	ret;

}


// ===== COMPILED SASS (sm_100) =====

	.target	sm_100

	.elftype	@"ET_EXEC"


//--------------------- .note.nv.tkinfo           --------------------------
	.section	.note.nv.tkinfo,"",@"SHT_NOTE"
	.sectionflags	@"SHF_NOTE_NV_TKINFO"
	.tkinfo
        /*0018*/ 	.word	0x00000002
        /*0030*/ 	.string	""
        /*0030*/ 	.string	"ptxas"
        /*0030*/ 	.string	"Cuda compilation tools, release 13.0, V13.0.88"
        /*0030*/ 	.string	"Build cuda_13.0.r13.0/compiler.36424714_0"
        /*0030*/ 	.string	"-arch sm_100 -m 64 "



//--------------------- .note.nv.cuinfo           --------------------------
	.section	.note.nv.cuinfo,"",@"SHT_NOTE"
	.sectionflags	@"SHF_NOTE_NV_CUINFO"
        /*0018*/ 	.short	0x0002
        /*001a*/ 	.short	0x0064
        /*001c*/ 	.short	0x0082
	.zero		2


//--------------------- .nv.info                  --------------------------
	.section	.nv.info,"",@"SHT_CUDA_INFO"
	.align	4


	//----- nvinfo : EIATTR_REGCOUNT
	.align		4
        /*0000*/ 	.byte	0x04, 0x2f
        /*0002*/ 	.short	(.L_1 - .L_0)
	.align		4
.L_0:
        /*0004*/ 	.word	index@(_Z15divergentKernelPKiPii)
        /*0008*/ 	.word	0x0000001a


	//----- nvinfo : EIATTR_FRAME_SIZE
	.align		4
.L_1:
        /*000c*/ 	.byte	0x04, 0x11
        /*000e*/ 	.short	(.L_3 - .L_2)
	.align		4
.L_2:
        /*0010*/ 	.word	index@(_Z15divergentKernelPKiPii)
        /*0014*/ 	.word	0x00000000


	//----- nvinfo : EIATTR_MIN_STACK_SIZE
	.align		4
.L_3:
        /*0018*/ 	.byte	0x04, 0x12
        /*001a*/ 	.short	(.L_5 - .L_4)
	.align		4
.L_4:
        /*001c*/ 	.word	index@(_Z15divergentKernelPKiPii)
        /*0020*/ 	.word	0x00000000
.L_5:


//--------------------- .nv.compat                --------------------------
	.section	.nv.compat,"",@"SHT_CUDA_COMPAT_INFO"
	.align	4
        /*0000*/ 	.byte	0x02, 0x09, 0x00, 0x00, 0x02, 0x02, 0x01, 0x00, 0x02, 0x05, 0x05, 0x00, 0x03, 0x07, 0x01, 0x01
        /*0010*/ 	.byte	0x02, 0x03, 0x00, 0x00, 0x02, 0x06, 0x01, 0x00, 0x04, 0x0b, 0x08, 0x00, 0x09, 0x00, 0x00, 0x00
        /*0020*/ 	.byte	0x00, 0x00, 0x00, 0x00


//--------------------- .nv.info._Z15divergentKernelPKiPii --------------------------
	.section	.nv.info._Z15divergentKernelPKiPii,"",@"SHT_CUDA_INFO"
	.sectionflags	@""
	.align	4


	//----- nvinfo : EIATTR_CUDA_API_VERSION
	.align		4
        /*0000*/ 	.byte	0x04, 0x37
        /*0002*/ 	.short	(.L_7 - .L_6)
.L_6:
        /*0004*/ 	.word	0x00000082


	//----- nvinfo : EIATTR_KPARAM_INFO
	.align		4
.L_7:
        /*0008*/ 	.byte	0x04, 0x17
        /*000a*/ 	.short	(.L_9 - .L_8)
.L_8:
        /*000c*/ 	.word	0x00000000
        /*0010*/ 	.short	0x0002
        /*0012*/ 	.short	0x0010
        /*0014*/ 	.byte	0x00, 0xf0, 0x11, 0x00


	//----- nvinfo : EIATTR_KPARAM_INFO
	.align		4
.L_9:
        /*0018*/ 	.byte	0x04, 0x17
        /*001a*/ 	.short	(.L_11 - .L_10)
.L_10:
        /*001c*/ 	.word	0x00000000
        /*0020*/ 	.short	0x0001
        /*0022*/ 	.short	0x0008
        /*0024*/ 	.byte	0x00, 0xf5, 0x21, 0x00


	//----- nvinfo : EIATTR_KPARAM_INFO
	.align		4
.L_11:
        /*0028*/ 	.byte	0x04, 0x17
        /*002a*/ 	.short	(.L_13 - .L_12)
.L_12:
        /*002c*/ 	.word	0x00000000
        /*0030*/ 	.short	0x0000
        /*0032*/ 	.short	0x0000
        /*0034*/ 	.byte	0x00, 0xf5, 0x21, 0x00


	//----- nvinfo : EIATTR_SPARSE_MMA_MASK
	.align		4
.L_13:
        /*0038*/ 	.byte	0x03, 0x50
        /*003a*/ 	.short	0x0000


	//----- nvinfo : EIATTR_MAXREG_COUNT
	.align		4
        /*003c*/ 	.byte	0x03, 0x1b
        /*003e*/ 	.short	0x00ff


	//----- nvinfo : EIATTR_MERCURY_ISA_VERSION
	.align		4
        /*0040*/ 	.byte	0x03, 0x5f
        /*0042*/ 	.short	0x0101


	//----- nvinfo : EIATTR_VRC_CTA_INIT_COUNT
	.align		4
        /*0044*/ 	.byte	0x02, 0x4a
	.zero		1
	.zero		1


	//----- nvinfo : EIATTR_EXIT_INSTR_OFFSETS
	.align		4
        /*0048*/ 	.byte	0x04, 0x1c
        /*004a*/ 	.short	(.L_15 - .L_14)


	//   ....[0]....
.L_14:
        /*004c*/ 	.word	0x00000090


	//   ....[1]....
        /*0050*/ 	.word	0x000003a0


	//   ....[2]....
        /*0054*/ 	.word	0x00000560


	//----- nvinfo : EIATTR_CRS_STACK_SIZE
	.align		4
.L_15:
        /*0058*/ 	.byte	0x04, 0x1e
        /*005a*/ 	.short	(.L_17 - .L_16)
.L_16:
        /*005c*/ 	.word	0x00000000


	//----- nvinfo : EIATTR_CBANK_PARAM_SIZE
	.align		4
.L_17:
        /*0060*/ 	.byte	0x03, 0x19
        /*0062*/ 	.short	0x0014


	//----- nvinfo : EIATTR_PARAM_CBANK
	.align		4
        /*0064*/ 	.byte	0x04, 0x0a
        /*0066*/ 	.short	(.L_19 - .L_18)
	.align		4
.L_18:
        /*0068*/ 	.word	index@(.nv.constant0._Z15divergentKernelPKiPii)
        /*006c*/ 	.short	0x0380
        /*006e*/ 	.short	0x0014


	//----- nvinfo : EIATTR_SW_WAR
	.align		4
.L_19:
        /*0070*/ 	.byte	0x04, 0x36
        /*0072*/ 	.short	(.L_21 - .L_20)
.L_20:
        /*0074*/ 	.word	0x00000008
.L_21:


//--------------------- .nv.callgraph             --------------------------
	.section	.nv.callgraph,"",@"SHT_CUDA_CALLGRAPH"
	.align	4
	.sectionentsize	8
	.align		4
        /*0000*/ 	.word	0x00000000
	.align		4
        /*0004*/ 	.word	0xffffffff
	.align		4
        /*0008*/ 	.word	0x00000000
	.align		4
        /*000c*/ 	.word	0xfffffffe
	.align		4
        /*0010*/ 	.word	0x00000000
	.align		4
        /*0014*/ 	.word	0xfffffffd
	.align		4
        /*0018*/ 	.word	0x00000000
	.align		4
        /*001c*/ 	.word	0xfffffffc


//--------------------- .text._Z15divergentKernelPKiPii --------------------------
	.section	.text._Z15divergentKernelPKiPii,"ax",@progbits
	.align	128
        .global         _Z15divergentKernelPKiPii
        .type           _Z15divergentKernelPKiPii,@function
        .size           _Z15divergentKernelPKiPii,(.L_x_5 - _Z15divergentKernelPKiPii)
        .other          _Z15divergentKernelPKiPii,@"STO_CUDA_ENTRY STV_DEFAULT"
_Z15divergentKernelPKiPii:
.text._Z15divergentKernelPKiPii:
[----:B------:R-:W-:Y:S01]  /*0000*/  LDC R1, c[0x0][0x37c] ;  /* 0x0000df00ff017b82 */ /* 0x000fe20000000800 */
[----:B------:R-:W0:Y:S07]  /*0010*/  S2R R7, SR_TID.X ;  /* 0x0000000000077919 */ /* 0x000e2e0000002100 */
[----:B------:R-:W0:Y:S01]  /*0020*/  S2UR UR4, SR_CTAID.X ;  /* 0x00000000000479c3 */ /* 0x000e220000002500 */
[----:B------:R-:W1:Y:S07]  /*0030*/  LDCU UR6, c[0x0][0x390] ;  /* 0x00007200ff0677ac */ /* 0x000e6e0008000800 */
[----:B------:R-:W0:Y:S01]  /*0040*/  LDC R0, c[0x0][0x360] ;  /* 0x0000d800ff007b82 */ /* 0x000e220000000800 */
[----:B------:R-:W2:Y:S01]  /*0050*/  LDCU UR5, c[0x0][0x370] ;  /* 0x00006e00ff0577ac */ /* 0x000ea20008000800 */
[----:B0-----:R-:W-:-:S02]  /*0060*/  IMAD R7, R0, UR4, R7 ;  /* 0x0000000400077c24 */ /* 0x001fc4000f8e0207 */
[----:B--2---:R-:W-:-:S03]  /*0070*/  IMAD R0, R0, UR5, RZ ;  /* 0x0000000500007c24 */ /* 0x004fc6000f8e02ff */
[----:B-1----:R-:W-:-:S13]  /*0080*/  ISETP.GE.AND P0, PT, R7, UR6, PT ;  /* 0x0000000607007c0c */ /* 0x002fda000bf06270 */
[----:B------:R-:W-:Y:S05]  /*0090*/  @P0 EXIT ;  /* 0x000000000000094d */ /* 0x000fea0003800000 */
[----:B------:R-:W0:Y:S01]  /*00a0*/  I2F.U32.RP R8, R0 ;  /* 0x0000000000087306 */ /* 0x000e220000209000 */
[C---:B------:R-:W-:Y:S01]  /*00b0*/  IMAD.IADD R4, R0.reuse, 0x1, R7 ;  /* 0x0000000100047824 */ /* 0x040fe200078e0207 */
[----:B------:R-:W-:Y:S01]  /*00c0*/  ISETP.NE.U32.AND P2, PT, R0, RZ, PT ;  /* 0x000000ff0000720c */ /* 0x000fe20003f45070 */
[----:B------:R-:W-:Y:S01]  /*00d0*/  IMAD.MOV R9, RZ, RZ, -R0 ;  /* 0x000000ffff097224 */ /* 0x000fe200078e0a00 */
[----:B------:R-:W1:Y:S01]  /*00e0*/  LDCU.64 UR4, c[0x0][0x358] ;  /* 0x00006b00ff0477ac */ /* 0x000e620008000a00 */
[----:B------:R-:W-:Y:S01]  /*00f0*/  BSSY.RECONVERGENT B0, `(.L_x_0) ;  /* 0x000002a000007945 */ /* 0x000fe20003800200 */
[C---:B------:R-:W-:Y:S02]  /*0100*/  ISETP.GE.AND P0, PT, R4.reuse, UR6, PT ;  /* 0x0000000604007c0c */ /* 0x040fe4000bf06270 */
[----:B------:R-:W-:Y:S02]  /*0110*/  VIMNMX R5, PT, PT, R4, UR6, !PT ;  /* 0x0000000604057c48 */ /* 0x000fe4000ffe0100 */
[----:B------:R-:W-:-:S04]  /*0120*/  SEL R6, RZ, 0x1, P0 ;  /* 0x00000001ff067807 */ /* 0x000fc80000000000 */
[----:B------:R-:W-:Y:S01]  /*0130*/  IADD3 R5, PT, PT, R5, -R4, -R6 ;  /* 0x8000000405057210 */ /* 0x000fe20007ffe806 */
[----:B0-----:R-:W0:Y:S02]  /*0140*/  MUFU.RCP R8, R8 ;  /* 0x0000000800087308 */ /* 0x001e240000001000 */
[----:B0-----:R-:W-:-:S06]  /*0150*/  VIADD R2, R8, 0xffffffe ;  /* 0x0ffffffe08027836 */ /* 0x001fcc0000000000 */
[----:B------:R0:W2:Y:S02]  /*0160*/  F2I.FTZ.U32.TRUNC.NTZ R3, R2 ;  /* 0x0000000200037305 */ /* 0x0000a4000021f000 */
[----:B0-----:R-:W-:Y:S02]  /*0170*/  HFMA2 R2, -RZ, RZ, 0, 0 ;  /* 0x00000000ff027431 */ /* 0x001fe400000001ff */
[----:B--2---:R-:W-:-:S04]  /*0180*/  IMAD R9, R9, R3, RZ ;  /* 0x0000000309097224 */ /* 0x004fc800078e02ff */
[----:B------:R-:W-:-:S06]  /*0190*/  IMAD.HI.U32 R8, R3, R9, R2 ;  /* 0x0000000903087227 */ /* 0x000fcc00078e0002 */
[----:B------:R-:W-:-:S04]  /*01a0*/  IMAD.HI.U32 R9, R8, R5, RZ ;  /* 0x0000000508097227 */ /* 0x000fc800078e00ff */
[----:B------:R-:W-:-:S04]  /*01b0*/  IMAD.MOV R2, RZ, RZ, -R9 ;  /* 0x000000ffff027224 */ /* 0x000fc800078e0a09 */
[----:B------:R-:W-:Y:S02]  /*01c0*/  IMAD R5, R0, R2, R5 ;  /* 0x0000000200057224 */ /* 0x000fe400078e0205 */
[----:B------:R-:W0:Y:S03]  /*01d0*/  LDC.64 R2, c[0x0][0x388] ;  /* 0x0000e200ff027b82 */ /* 0x000e260000000a00 */
[----:B------:R-:W-:-:S13]  /*01e0*/  ISETP.GE.U32.AND P0, PT, R5, R0, PT ;  /* 0x000000000500720c */ /* 0x000fda0003f06070 */
[----:B------:R-:W-:Y:S01]  /*01f0*/  @P0 IMAD.IADD R5, R5, 0x1, -R0 ;  /* 0x0000000105050824 */ /* 0x000fe200078e0a00 */
[----:B------:R-:W-:-:S04]  /*0200*/  @P0 IADD3 R9, PT, PT, R9, 0x1, RZ ;  /* 0x0000000109090810 */ /* 0x000fc80007ffe0ff */
[-C--:B------:R-:W-:Y:S02]  /*0210*/  ISETP.GE.U32.AND P1, PT, R5, R0.reuse, PT ;  /* 0x000000000500720c */ /* 0x080fe40003f26070 */
[----:B------:R-:W2:Y:S11]  /*0220*/  LDC.64 R4, c[0x0][0x380] ;  /* 0x0000e000ff047b82 */ /* 0x000eb60000000a00 */
[----:B------:R-:W-:Y:S01]  /*0230*/  @P1 VIADD R9, R9, 0x1 ;  /* 0x0000000109091836 */ /* 0x000fe20000000000 */
[----:B------:R-:W-:-:S05]  /*0240*/  @!P2 LOP3.LUT R9, RZ, R0, RZ, 0x33, !PT ;  /* 0x00000000ff09a212 */ /* 0x000fca00078e33ff */
[----:B------:R-:W-:-:S05]  /*0250*/  IMAD.IADD R6, R6, 0x1, R9 ;  /* 0x0000000106067824 */ /* 0x000fca00078e0209 */
[C---:B------:R-:W-:Y:S02]  /*0260*/  LOP3.LUT R8, R6.reuse, 0x3, RZ, 0xc0, !PT ;  /* 0x0000000306087812 */ /* 0x040fe400078ec0ff */
[----:B------:R-:W-:Y:S02]  /*0270*/  ISETP.GE.U32.AND P1, PT, R6, 0x3, PT ;  /* 0x000000030600780c */ /* 0x000fe40003f26070 */
[----:B------:R-:W-:-:S13]  /*0280*/  ISETP.NE.AND P0, PT, R8, 0x3, PT ;  /* 0x000000030800780c */ /* 0x000fda0003f05270 */
[----:B01----:R-:W-:Y:S05]  /*0290*/  @!P0 BRA `(.L_x_1) ;  /* 0x00000000003c8947 */ /* 0x003fea0003800000 */
[----:B------:R-:W0:Y:S01]  /*02a0*/  LDC.64 R8, c[0x0][0x380] ;  /* 0x0000e000ff087b82 */ /* 0x000e220000000a00 */
[----:B------:R-:W-:-:S04]  /*02b0*/  IADD3 R6, PT, PT, R6, 0x1, RZ ;  /* 0x0000000106067810 */ /* 0x000fc80007ffe0ff */
[----:B------:R-:W-:-:S03]  /*02c0*/  LOP3.LUT R6, R6, 0x3, RZ, 0xc0, !PT ;  /* 0x0000000306067812 */ /* 0x000fc600078ec0ff */
[----:B------:R-:W1:Y:S02]  /*02d0*/  LDC.64 R10, c[0x0][0x388] ;  /* 0x0000e200ff0a7b82 */ /* 0x000e640000000a00 */
[----:B------:R-:W-:-:S07]  /*02e0*/  IMAD.MOV R6, RZ, RZ, -R6 ;  /* 0x000000ffff067224 */ /* 0x000fce00078e0a06 */
.L_x_2:
[----:B0-----:R-:W-:-:S06]  /*02f0*/  IMAD.WIDE R14, R7, 0x4, R8 ;  /* 0x00000004070e7825 */ /* 0x001fcc00078e0208 */
[----:B---3--:R-:W3:Y:S01]  /*0300*/  LDG.E R14, desc[UR4][R14.64] ;  /* 0x000000040e0e7981 */ /* 0x008ee2000c1e1900 */
[----:B-1----:R-:W-:Y:S01]  /*0310*/  IMAD.WIDE R12, R7, 0x4, R10 ;  /* 0x00000004070c7825 */ /* 0x002fe200078e020a */
[----:B------:R-:W-:-:S03]  /*0320*/  IADD3 R7, PT, PT, R0, R7, RZ ;  /* 0x0000000700077210 */ /* 0x000fc60007ffe0ff */
[----:B------:R-:W-:-:S05]  /*0330*/  VIADD R6, R6, 0x1 ;  /* 0x0000000106067836 */ /* 0x000fca0000000000 */
[----:B------:R-:W-:Y:S02]  /*0340*/  ISETP.NE.AND P0, PT, R6, RZ, PT ;  /* 0x000000ff0600720c */ /* 0x000fe40003f05270 */
[----:B---3--:R-:W-:-:S04]  /*0350*/  LOP3.LUT R17, R14, 0x1, RZ, 0xc, !PT ;  /* 0x000000010e117812 */ /* 0x008fc800078e0cff */
[----:B------:R-:W-:-:S05]  /*0360*/  SHF.L.U32 R17, R14, R17, RZ ;  /* 0x000000110e117219 */ /* 0x000fca00000006ff */
[----:B------:R3:W-:Y:S02]  /*0370*/  STG.E desc[UR4][R12.64], R17 ;  /* 0x000000110c007986 */ /* 0x0007e4000c101904 */
[----:B------:R-:W-:Y:S05]  /*0380*/  @P0 BRA `(.L_x_2) ;  /* 0xfffffffc00d80947 */ /* 0x000fea000383ffff */
.L_x_1:
[----:B------:R-:W-:Y:S05]  /*0390*/  BSYNC.RECONVERGENT B0 ;  /* 0x0000000000007941 */ /* 0x000fea0003800200 */
.L_x_0:
[----:B------:R-:W-:Y:S05]  /*03a0*/  @!P1 EXIT ;  /* 0x000000000000994d */ /* 0x000fea0003800000 */
.L_x_3:
[----:B-12---:R-:W-:-:S05]  /*03b0*/  IMAD.WIDE R14, R7, 0x4, R4 ;  /* 0x00000004070e7825 */ /* 0x006fca00078e0204 */
[----:B------:R-:W2:Y:S01]  /*03c0*/  LDG.E R6, desc[UR4][R14.64] ;  /* 0x000000040e067981 */ /* 0x000ea2000c1e1900 */
[----:B---3--:R-:W-:Y:S01]  /*03d0*/  IMAD.WIDE R16, R7, 0x4, R2 ;  /* 0x0000000407107825 */ /* 0x008fe200078e0202 */
[----:B--2---:R-:W-:-:S04]  /*03e0*/  LOP3.LUT R9, R6, 0x1, RZ, 0xc, !PT ;  /* 0x0000000106097812 */ /* 0x004fc800078e0cff */
[----:B------:R-:W-:Y:S01]  /*03f0*/  SHF.L.U32 R19, R6, R9, RZ ;  /* 0x0000000906137219 */ /* 0x000fe200000006ff */
[----:B------:R-:W-:-:S04]  /*0400*/  IMAD.WIDE R8, R0, 0x4, R14 ;  /* 0x0000000400087825 */ /* 0x000fc800078e020e */
[----:B------:R0:W-:Y:S04]  /*0410*/  STG.E desc[UR4][R16.64], R19 ;  /* 0x0000001310007986 */ /* 0x0001e8000c101904 */
[----:B------:R-:W2:Y:S01]  /*0420*/  LDG.E R6, desc[UR4][R8.64] ;  /* 0x0000000408067981 */ /* 0x000ea2000c1e1900 */
[----:B------:R-:W-:Y:S01]  /*0430*/  IMAD.WIDE R10, R0, 0x4, R16 ;  /* 0x00000004000a7825 */ /* 0x000fe200078e0210 */
[----:B--2---:R-:W-:-:S04]  /*0440*/  LOP3.LUT R13, R6, 0x1, RZ, 0xc, !PT ;  /* 0x00000001060d7812 */ /* 0x004fc800078e0cff */
[----:B------:R-:W-:Y:S01]  /*0450*/  SHF.L.U32 R21, R6, R13, RZ ;  /* 0x0000000d06157219 */ /* 0x000fe200000006ff */
[----:B------:R-:W-:-:S04]  /*0460*/  IMAD.WIDE R12, R0, 0x4, R8 ;  /* 0x00000004000c7825 */ /* 0x000fc800078e0208 */
[----:B------:R1:W-:Y:S04]  /*0470*/  STG.E desc[UR4][R10.64], R21 ;  /* 0x000000150a007986 */ /* 0x0003e8000c101904 */
[----:B------:R-:W2:Y:S01]  /*0480*/  LDG.E R6, desc[UR4][R12.64] ;  /* 0x000000040c067981 */ /* 0x000ea2000c1e1900 */
[----:B------:R-:W-:-:S04]  /*0490*/  IMAD.WIDE R14, R0, 0x4, R10 ;  /* 0x00000004000e7825 */ /* 0x000fc800078e020a */
[----:B0-----:R-:W-:Y:S01]  /*04a0*/  IMAD.WIDE R16, R0, 0x4, R12 ;  /* 0x0000000400107825 */ /* 0x001fe200078e020c */
[----:B--2---:R-:W-:-:S04]  /*04b0*/  LOP3.LUT R23, R6, 0x1, RZ, 0xc, !PT ;  /* 0x0000000106177812 */ /* 0x004fc800078e0cff */
[----:B------:R-:W-:-:S05]  /*04c0*/  SHF.L.U32 R23, R6, R23, RZ ;  /* 0x0000001706177219 */ /* 0x000fca00000006ff */
[----:B------:R1:W-:Y:S04]  /*04d0*/  STG.E desc[UR4][R14.64], R23 ;  /* 0x000000170e007986 */ /* 0x0003e8000c101904 */
[----:B------:R-:W2:Y:S01]  /*04e0*/  LDG.E R16, desc[UR4][R16.64] ;  /* 0x0000000410107981 */ /* 0x000ea2000c1e1900 */
[----:B------:R-:W-:-:S04]  /*04f0*/  IMAD.WIDE R8, R0, 0x4, R14 ;  /* 0x0000000400087825 */ /* 0x000fc800078e020e */
[----:B------:R-:W-:-:S05]  /*0500*/  IMAD R7, R0, 0x4, R7 ;  /* 0x0000000400077824 */ /* 0x000fca00078e0207 */
[----:B------:R-:W-:Y:S02]  /*0510*/  ISETP.GE.AND P0, PT, R7, UR6, PT ;  /* 0x0000000607007c0c */ /* 0x000fe4000bf06270 */
[----:B--2---:R-:W-:-:S04]  /*0520*/  LOP3.LUT R19, R16, 0x1, RZ, 0xc, !PT ;  /* 0x0000000110137812 */ /* 0x004fc800078e0cff */
[----:B------:R-:W-:-:S05]  /*0530*/  SHF.L.U32 R19, R16, R19, RZ ;  /* 0x0000001310137219 */ /* 0x000fca00000006ff */
[----:B------:R1:W-:Y:S02]  /*0540*/  STG.E desc[UR4][R8.64], R19 ;  /* 0x0000001308007986 */ /* 0x0003e4000c101904 */
[----:B------:R-:W-:Y:S05]  /*0550*/  @!P0 BRA `(.L_x_3) ;  /* 0xfffffffc00948947 */ /* 0x000fea000383ffff */
[----:B------:R-:W-:Y:S05]  /*0560*/  EXIT ;  /* 0x000000000000794d */ /* 0x000fea0003800000 */
.L_x_4:
[----:B------:R-:W-:-:S00]  /*0570*/  BRA `(.L_x_4) ;  /* 0xfffffffc00fc7947 */ /* 0x000fc0000383ffff */
[----:B------:R-:W-:-:S00]  /*0580*/  NOP ;  /* 0x0000000000007918 */ /* 0x000fc00000000000 */
[----:B------:R-:W-:-:S00]  /*0590*/  NOP ;  /* 0x0000000000007918 */ /* 0x000fc00000000000 */
[----:B------:R-:W-:-:S00]  /*05a0*/  NOP ;  /* 0x0000000000007918 */ /* 0x000fc00000000000 */
[----:B------:R-:W-:-:S00]  /*05b0*/  NOP ;  /* 0x0000000000007918 */ /* 0x000fc00000000000 */
[----:B------:R-:W-:-:S00]  /*05c0*/  NOP ;  /* 0x0000000000007918 */ /* 0x000fc00000000000 */
[----:B------:R-:W-:-:S00]  /*05d0*/  NOP ;  /* 0x0000000000007918 */ /* 0x000fc00000000000 */
[----:B------:R-:W-:-:S00]  /*05e0*/  NOP ;  /* 0x0000000000007918 */ /* 0x000fc00000000000 */
[----:B------:R-:W-:-:S00]  /*05f0*/  NOP ;  /* 0x0000000000007918 */ /* 0x000fc00000000000 */
.L_x_5:


//--------------------- .nv.shared.reserved.0     --------------------------
	.section	.nv.shared.reserved.0,"aw",@nobits
	.weak		__nv_reservedSMEM_offset_0_alias
	.size		__nv_reservedSMEM_offset_0_alias, 0, 64
	.other		__nv_reservedSMEM_offset_0_alias,@"STO_CUDA_RESERVED_SHARED STV_DEFAULT"
__nv_reservedSMEM_offset_0_alias:
	.zero		0
	.zero		64


//--------------------- .nv.constant0._Z15divergentKernelPKiPii --------------------------
	.section	.nv.constant0._Z15divergentKernelPKiPii,"a",@progbits
	.sectionflags	@""
	.align	4
.nv.constant0._Z15divergentKernelPKiPii:
	.zero		916


//--------------------- SYMBOLS --------------------------

	.type		.nv.reservedSmem.offset0,@object
	.size		.nv.reservedSmem.offset0,0x4
